//
// Generated by NVIDIA NVVM Compiler
//
// Compiler Build ID: CL-36424714
// Cuda compilation tools, release 13.0, V13.0.88
// Based on NVVM 20.0.0
//

.version 9.0
.target sm_100
.address_size 64

	// .globl	_Z27ScatterNdOps_forward_kernelPdPKxPKdi

.visible .entry _Z27ScatterNdOps_forward_kernelPdPKxPKdi(
	.param .u64 .ptr .align 1 _Z27ScatterNdOps_forward_kernelPdPKxPKdi_param_0,
	.param .u64 .ptr .align 1 _Z27ScatterNdOps_forward_kernelPdPKxPKdi_param_1,
	.param .u64 .ptr .align 1 _Z27ScatterNdOps_forward_kernelPdPKxPKdi_param_2,
	.param .u32 _Z27ScatterNdOps_forward_kernelPdPKxPKdi_param_3
)
{
	.reg .pred 	%p<2>;
	.reg .b32 	%r<6>;
	.reg .b64 	%rd<13>;
	.reg .b64 	%fd<2>;

	ld.param.u64 	%rd1, [_Z27ScatterNdOps_forward_kernelPdPKxPKdi_param_0];
	ld.param.u64 	%rd2, [_Z27ScatterNdOps_forward_kernelPdPKxPKdi_param_1];
	ld.param.u64 	%rd3, [_Z27ScatterNdOps_forward_kernelPdPKxPKdi_param_2];
	ld.param.u32 	%r2, [_Z27ScatterNdOps_forward_kernelPdPKxPKdi_param_3];
	mov.u32 	%r3, %ctaid.x;
	mov.u32 	%r4, %ntid.x;
	mov.u32 	%r5, %tid.x;
	mad.lo.s32 	%r1, %r3, %r4, %r5;
	setp.ge.s32 	%p1, %r1, %r2;
	@%p1 bra 	$L__BB0_2;
	cvta.to.global.u64 	%rd4, %rd3;
	cvta.to.global.u64 	%rd5, %rd2;
	cvta.to.global.u64 	%rd6, %rd1;
	mul.wide.s32 	%rd7, %r1, 8;
	add.s64 	%rd8, %rd4, %rd7;
	ld.global.f64 	%fd1, [%rd8];
	add.s64 	%rd9, %rd5, %rd7;
	ld.global.u64 	%rd10, [%rd9];
	shl.b64 	%rd11, %rd10, 3;
	add.s64 	%rd12, %rd6, %rd11;
	st.global.f64 	[%rd12+-8], %fd1;
$L__BB0_2:
	ret;

}
	// .globl	_Z28ScatterNdOps_backward_kernelPdPKdS1_PKxS1_i
.visible .entry _Z28ScatterNdOps_backward_kernelPdPKdS1_PKxS1_i(
	.param .u64 .ptr .align 1 _Z28ScatterNdOps_backward_kernelPdPKdS1_PKxS1_i_param_0,
	.param .u64 .ptr .align 1 _Z28ScatterNdOps_backward_kernelPdPKdS1_PKxS1_i_param_1,
	.param .u64 .ptr .align 1 _Z28ScatterNdOps_backward_kernelPdPKdS1_PKxS1_i_param_2,
	.param .u64 .ptr .align 1 _Z28ScatterNdOps_backward_kernelPdPKdS1_PKxS1_i_param_3,
	.param .u64 .ptr .align 1 _Z28ScatterNdOps_backward_kernelPdPKdS1_PKxS1_i_param_4,
	.param .u32 _Z28ScatterNdOps_backward_kernelPdPKdS1_PKxS1_i_param_5
)
{
	.reg .pred 	%p<2>;
	.reg .b32 	%r<6>;
	.reg .b64 	%rd<13>;
	.reg .b64 	%fd<2>;

	ld.param.u64 	%rd1, [_Z28ScatterNdOps_backward_kernelPdPKdS1_PKxS1_i_param_0];
	ld.param.u64 	%rd2, [_Z28ScatterNdOps_backward_kernelPdPKdS1_PKxS1_i_param_1];
	ld.param.u64 	%rd3, [_Z28ScatterNdOps_backward_kernelPdPKdS1_PKxS1_i_param_3];
	ld.param.u32 	%r2, [_Z28ScatterNdOps_backward_kernelPdPKdS1_PKxS1_i_param_5];
	mov.u32 	%r3, %ctaid.x;
	mov.u32 	%r4, %ntid.x;
	mov.u32 	%r5, %tid.x;
	mad.lo.s32 	%r1, %r3, %r4, %r5;
	setp.ge.s32 	%p1, %r1, %r2;
	@%p1 bra 	$L__BB1_2;
	cvta.to.global.u64 	%rd4, %rd3;
	cvta.to.global.u64 	%rd5, %rd2;
	cvta.to.global.u64 	%rd6, %rd1;
	mul.wide.s32 	%rd7, %r1, 8;
	add.s64 	%rd8, %rd4, %rd7;
	ld.global.u64 	%rd9, [%rd8];
	shl.b64 	%rd10, %rd9, 3;
	add.s64 	%rd11, %rd5, %rd10;
	ld.global.f64 	%fd1, [%rd11+-8];
	add.s64 	%rd12, %rd6, %rd7;
	st.global.f64 	[%rd12], %fd1;
$L__BB1_2:
	ret;

}


// ===== COMPILED SASS (sm_100) =====

	.target	sm_100

	.elftype	@"ET_EXEC"


//--------------------- .note.nv.tkinfo           --------------------------
	.section	.note.nv.tkinfo,"",@"SHT_NOTE"
	.sectionflags	@"SHF_NOTE_NV_TKINFO"
	.tkinfo
        /*0018*/ 	.word	0x00000002
        /*0030*/ 	.string	""
        /*0030*/ 	.string	"ptxas"
        /*0030*/ 	.string	"Cuda compilation tools, release 13.0, V13.0.88"
        /*0030*/ 	.string	"Build cuda_13.0.r13.0/compiler.36424714_0"
        /*0030*/ 	.string	"-arch sm_100 -m 64 "



//--------------------- .note.nv.cuinfo           --------------------------
	.section	.note.nv.cuinfo,"",@"SHT_NOTE"
	.sectionflags	@"SHF_NOTE_NV_CUINFO"
        /*0018*/ 	.short	0x0002
        /*001a*/ 	.short	0x0064
        /*001c*/ 	.short	0x0082
	.zero		2


//--------------------- .nv.info                  --------------------------
	.section	.nv.info,"",@"SHT_CUDA_INFO"
	.align	4


	//----- nvinfo : EIATTR_REGCOUNT
	.align		4
        /*0000*/ 	.byte	0x04, 0x2f
        /*0002*/ 	.short	(.L_1 - .L_0)
	.align		4
.L_0:
        /*0004*/ 	.word	index@(_Z27ScatterNdOps_forward_kernelPdPKxPKdi)
        /*0008*/ 	.word	0x0000000a


	//----- nvinfo : EIATTR_FRAME_SIZE
	.align		4
.L_1:
        /*000c*/ 	.byte	0x04, 0x11
        /*000e*/ 	.short	(.L_3 - .L_2)
	.align		4
.L_2:
        /*0010*/ 	.word	index@(_Z27ScatterNdOps_forward_kernelPdPKxPKdi)
        /*0014*/ 	.word	0x00000000


	//----- nvinfo : EIATTR_REGCOUNT
	.align		4
.L_3:
        /*0018*/ 	.byte	0x04, 0x2f
        /*001a*/ 	.short	(.L_5 - .L_4)
	.align		4
.L_4:
        /*001c*/ 	.word	index@(_Z28ScatterNdOps_backward_kernelPdPKdS1_PKxS1_i)
        /*0020*/ 	.word	0x0000000c


	//----- nvinfo : EIATTR_FRAME_SIZE
	.align		4
.L_5:
        /*0024*/ 	.byte	0x04, 0x11
        /*0026*/ 	.short	(.L_7 - .L_6)
	.align		4
.L_6:
        /*0028*/ 	.word	index@(_Z28ScatterNdOps_backward_kernelPdPKdS1_PKxS1_i)
        /*002c*/ 	.word	0x00000000


	//----- nvinfo : EIATTR_MIN_STACK_SIZE
	.align		4
.L_7:
        /*0030*/ 	.byte	0x04, 0x12
        /*0032*/ 	.short	(.L_9 - .L_8)
	.align		4
.L_8:
        /*0034*/ 	.word	index@(_Z28ScatterNdOps_backward_kernelPdPKdS1_PKxS1_i)
        /*0038*/ 	.word	0x00000000


	//----- nvinfo : EIATTR_MIN_STACK_SIZE
	.align		4
.L_9:
        /*003c*/ 	.byte	0x04, 0x12
        /*003e*/ 	.short	(.L_11 - .L_10)
	.align		4
.L_10:
        /*0040*/ 	.word	index@(_Z27ScatterNdOps_forward_kernelPdPKxPKdi)
        /*0044*/ 	.word	0x00000000
.L_11:


//--------------------- .nv.compat                --------------------------
	.section	.nv.compat,"",@"SHT_CUDA_COMPAT_INFO"
	.align	4
        /*0000*/ 	.byte	0x02, 0x09, 0x00, 0x00, 0x02, 0x02, 0x01, 0x00, 0x02, 0x05, 0x05, 0x00, 0x03, 0x07, 0x01, 0x01
        /*0010*/ 	.byte	0x02, 0x03, 0x00, 0x00, 0x02, 0x06, 0x01, 0x00, 0x04, 0x0b, 0x08, 0x00, 0x09, 0x00, 0x00, 0x00
        /*0020*/ 	.byte	0x00, 0x00, 0x00, 0x00


//--------------------- .nv.info._Z28ScatterNdOps_backward_kernelPdPKdS1_PKxS1_i --------------------------
	.section	.nv.info._Z28ScatterNdOps_backward_kernelPdPKdS1_PKxS1_i,"",@"SHT_CUDA_INFO"
	.sectionflags	@""
	.align	4


	//----- nvinfo : EIATTR_CUDA_API_VERSION
	.align		4
        /*0000*/ 	.byte	0x04, 0x37
        /*0002*/ 	.short	(.L_13 - .L_12)
.L_12:
        /*0004*/ 	.word	0x00000082


	//----- nvinfo : EIATTR_KPARAM_INFO
	.align		4
.L_13:
        /*0008*/ 	.byte	0x04, 0x17
        /*000a*/ 	.short	(.L_15 - .L_14)
.L_14:
        /*000c*/ 	.word	0x00000000
        /*0010*/ 	.short	0x0005
        /*0012*/ 	.short	0x0028
        /*0014*/ 	.byte	0x00, 0xf0, 0x11, 0x00


	//----- nvinfo : EIATTR_KPARAM_INFO
	.align		4
.L_15:
        /*0018*/ 	.byte	0x04, 0x17
        /*001a*/ 	.short	(.L_17 - .L_16)
.L_16:
        /*001c*/ 	.word	0x00000000
        /*0020*/ 	.short	0x0004
        /*0022*/ 	.short	0x0020
        /*0024*/ 	.byte	0x00, 0xf5, 0x21, 0x00


	//----- nvinfo : EIATTR_KPARAM_INFO
	.align		4
.L_17:
        /*0028*/ 	.byte	0x04, 0x17
        /*002a*/ 	.short	(.L_19 - .L_18)
.L_18:
        /*002c*/ 	.word	0x00000000
        /*0030*/ 	.short	0x0003
        /*0032*/ 	.short	0x0018
        /*0034*/ 	.byte	0x00, 0xf5, 0x21, 0x00


	//----- nvinfo : EIATTR_KPARAM_INFO
	.align		4
.L_19:
        /*0038*/ 	.byte	0x04, 0x17
        /*003a*/ 	.short	(.L_21 - .L_20)
.L_20:
        /*003c*/ 	.word	0x00000000
        /*0040*/ 	.short	0x0002
        /*0042*/ 	.short	0x0010
        /*0044*/ 	.byte	0x00, 0xf5, 0x21, 0x00


	//----- nvinfo : EIATTR_KPARAM_INFO
	.align		4
.L_21:
        /*0048*/ 	.byte	0x04, 0x17
        /*004a*/ 	.short	(.L_23 - .L_22)
.L_22:
        /*004c*/ 	.word	0x00000000
        /*0050*/ 	.short	0x0001
        /*0052*/ 	.short	0x0008
        /*0054*/ 	.byte	0x00, 0xf5, 0x21, 0x00


	//----- nvinfo : EIATTR_KPARAM_INFO
	.align		4
.L_23:
        /*0058*/ 	.byte	0x04, 0x17
        /*005a*/ 	.short	(.L_25 - .L_24)
.L_24:
        /*005c*/ 	.word	0x00000000
        /*0060*/ 	.short	0x0000
        /*0062*/ 	.short	0x0000
        /*0064*/ 	.byte	0x00, 0xf5, 0x21, 0x00


	//----- nvinfo : EIATTR_SPARSE_MMA_MASK
	.align		4
.L_25:
        /*0068*/ 	.byte	0x03, 0x50
        /*006a*/ 	.short	0x0000


	//----- nvinfo : EIATTR_MAXREG_COUNT
	.align		4
        /*006c*/ 	.byte	0x03, 0x1b
        /*006e*/ 	.short	0x00ff


	//----- nvinfo : EIATTR_MERCURY_ISA_VERSION
	.align		4
        /*0070*/ 	.byte	0x03, 0x5f
        /*0072*/ 	.short	0x0101


	//----- nvinfo : EIATTR_VRC_CTA_INIT_COUNT
	.align		4
        /*0074*/ 	.byte	0x02, 0x4a
	.zero		1
	.zero		1


	//----- nvinfo : EIATTR_EXIT_INSTR_OFFSETS
	.align		4
        /*0078*/ 	.byte	0x04, 0x1c
        /*007a*/ 	.short	(.L_27 - .L_26)


	//   ....[0]....
.L_26:
        /*007c*/ 	.word	0x00000070


	//   ....[1]....
        /*0080*/ 	.word	0x00000130


	//----- nvinfo : EIATTR_CBANK_PARAM_SIZE
	.align		4
.L_27:
        /*0084*/ 	.byte	0x03, 0x19
        /*0086*/ 	.short	0x002c


	//----- nvinfo : EIATTR_PARAM_CBANK
	.align		4
        /*0088*/ 	.byte	0x04, 0x0a
        /*008a*/ 	.short	(.L_29 - .L_28)
	.align		4
.L_28:
        /*008c*/ 	.word	index@(.nv.constant0._Z28ScatterNdOps_backward_kernelPdPKdS1_PKxS1_i)
        /*0090*/ 	.short	0x0380
        /*0092*/ 	.short	0x002c


	//----- nvinfo : EIATTR_SW_WAR
	.align		4
.L_29:
        /*0094*/ 	.byte	0x04, 0x36
        /*0096*/ 	.short	(.L_31 - .L_30)
.L_30:
        /*0098*/ 	.word	0x00000008
.L_31:


//--------------------- .nv.info._Z27ScatterNdOps_forward_kernelPdPKxPKdi --------------------------
	.section	.nv.info._Z27ScatterNdOps_forward_kernelPdPKxPKdi,"",@"SHT_CUDA_INFO"
	.sectionflags	@""
	.align	4


	//----- nvinfo : EIATTR_CUDA_API_VERSION
	.align		4
        /*0000*/ 	.byte	0x04, 0x37
        /*0002*/ 	.short	(.L_33 - .L_32)
.L_32:
        /*0004*/ 	.word	0x00000082


	//----- nvinfo : EIATTR_KPARAM_INFO
	.align		4
.L_33:
        /*0008*/ 	.byte	0x04, 0x17
        /*000a*/ 	.short	(.L_35 - .L_34)
.L_34:
        /*000c*/ 	.word	0x00000000
        /*0010*/ 	.short	0x0003
        /*0012*/ 	.short	0x0018
        /*0014*/ 	.byte	0x00, 0xf0, 0x11, 0x00


	//----- nvinfo : EIATTR_KPARAM_INFO
	.align		4
.L_35:
        /*0018*/ 	.byte	0x04, 0x17
        /*001a*/ 	.short	(.L_37 - .L_36)
.L_36:
        /*001c*/ 	.word	0x00000000
        /*0020*/ 	.short	0x0002
        /*0022*/ 	.short	0x0010
        /*0024*/ 	.byte	0x00, 0xf5, 0x21, 0x00


	//----- nvinfo : EIATTR_KPARAM_INFO
	.align		4
.L_37:
        /*0028*/ 	.byte	0x04, 0x17
        /*002a*/ 	.short	(.L_39 - .L_38)
.L_38:
        /*002c*/ 	.word	0x00000000
        /*0030*/ 	.short	0x0001
        /*0032*/ 	.short	0x0008
        /*0034*/ 	.byte	0x00, 0xf5, 0x21, 0x00


	//----- nvinfo : EIATTR_KPARAM_INFO
	.align		4
.L_39:
        /*0038*/ 	.byte	0x04, 0x17
        /*003a*/ 	.short	(.L_41 - .L_40)
.L_40:
        /*003c*/ 	.word	0x00000000
        /*0040*/ 	.short	0x0000
        /*0042*/ 	.short	0x0000
        /*0044*/ 	.byte	0x00, 0xf5, 0x21, 0x00


	//----- nvinfo : EIATTR_SPARSE_MMA_MASK
	.align		4
.L_41:
        /*0048*/ 	.byte	0x03, 0x50
        /*004a*/ 	.short	0x0000


	//----- nvinfo : EIATTR_MAXREG_COUNT
	.align		4
        /*004c*/ 	.byte	0x03, 0x1b
        /*004e*/ 	.short	0x00ff


	//----- nvinfo : EIATTR_MERCURY_ISA_VERSION
	.align		4
        /*0050*/ 	.byte	0x03, 0x5f
        /*0052*/ 	.short	0x0101


	//----- nvinfo : EIATTR_VRC_CTA_INIT_COUNT
	.align		4
        /*0054*/ 	.byte	0x02, 0x4a
	.zero		1
	.zero		1


	//----- nvinfo : EIATTR_EXIT_INSTR_OFFSETS
	.align		4
        /*0058*/ 	.byte	0x04, 0x1c
        /*005a*/ 	.short	(.L_43 - .L_42)


	//   ....[0]....
.L_42:
        /*005c*/ 	.word	0x00000070


	//   ....[1]....
        /*0060*/ 	.word	0x00000130


	//----- nvinfo : EIATTR_CBANK_PARAM_SIZE
	.align		4
.L_43:
        /*0064*/ 	.byte	0x03, 0x19
        /*0066*/ 	.short	0x001c


	//----- nvinfo : EIATTR_PARAM_CBANK
	.align		4
        /*0068*/ 	.byte	0x04, 0x0a
        /*006a*/ 	.short	(.L_45 - .L_44)
	.align		4
.L_44:
        /*006c*/ 	.word	index@(.nv.constant0._Z27ScatterNdOps_forward_kernelPdPKxPKdi)
        /*0070*/ 	.short	0x0380
        /*0072*/ 	.short	0x001c


	//----- nvinfo : EIATTR_SW_WAR
	.align		4
.L_45:
        /*0074*/ 	.byte	0x04, 0x36
        /*0076*/ 	.short	(.L_47 - .L_46)
.L_46:
        /*0078*/ 	.word	0x00000008
.L_47:


//--------------------- .nv.callgraph             --------------------------
	.section	.nv.callgraph,"",@"SHT_CUDA_CALLGRAPH"
	.align	4
	.sectionentsize	8
	.align		4
        /*0000*/ 	.word	0x00000000
	.align		4
        /*0004*/ 	.word	0xffffffff
	.align		4
        /*0008*/ 	.word	0x00000000
	.align		4
        /*000c*/ 	.word	0xfffffffe
	.align		4
        /*0010*/ 	.word	0x00000000
	.align		4
        /*0014*/ 	.word	0xfffffffd
	.align		4
        /*0018*/ 	.word	0x00000000
	.align		4
        /*001c*/ 	.word	0xfffffffc


//--------------------- .text._Z28ScatterNdOps_backward_kernelPdPKdS1_PKxS1_i --------------------------
	.section	.text._Z28ScatterNdOps_backward_kernelPdPKdS1_PKxS1_i,"ax",@progbits
	.align	128
        .global         _Z28ScatterNdOps_backward_kernelPdPKdS1_PKxS1_i
        .type           _Z28ScatterNdOps_backward_kernelPdPKdS1_PKxS1_i,@function
        .size           _Z28ScatterNdOps_backward_kernelPdPKdS1_PKxS1_i,(.L_x_2 - _Z28ScatterNdOps_backward_kernelPdPKdS1_PKxS1_i)
        .other          _Z28ScatterNdOps_backward_kernelPdPKdS1_PKxS1_i,@"STO_CUDA_ENTRY STV_DEFAULT"
_Z28ScatterNdOps_backward_kernelPdPKdS1_PKxS1_i:
.text._Z28ScatterNdOps_backward_kernelPdPKdS1_PKxS1_i:
[----:B------:R-:W-:Y:S01]  /*0000*/  LDC R1, c[0x0][0x37c] ;  /* 0x0000df00ff017b82 */ /* 0x000fe20000000800 */
[----:B------:R-:W0:Y:S07]  /*0010*/  S2R R0, SR_TID.X ;  /* 0x0000000000007919 */ /* 0x000e2e0000002100 */
[----:B------:R-:W0:Y:S01]  /*0020*/  S2UR UR4, SR_CTAID.X ;  /* 0x00000000000479c3 */ /* 0x000e220000002500 */
[----:B------:R-:W1:Y:S07]  /*0030*/  LDCU UR5, c[0x0][0x3a8] ;  /* 0x00007500ff0577ac */ /* 0x000e6e0008000800 */
[----:B------:R-:W0:Y:S02]  /*0040*/  LDC R9, c[0x0][0x360] ;  /* 0x0000d800ff097b82 */ /* 0x000e240000000800 */
[----:B0-----:R-:W-:-:S05]  /*0050*/  IMAD R9, R9, UR4, R0 ;  /* 0x0000000409097c24 */ /* 0x001fca000f8e0200 */
[----:B-1----:R-:W-:-:S13]  /*0060*/  ISETP.GE.AND P0, PT, R9, UR5, PT ;  /* 0x0000000509007c0c */ /* 0x002fda000bf06270 */
[----:B------:R-:W-:Y:S05]  /*0070*/  @P0 EXIT ;  /* 0x000000000000094d */ /* 0x000fea0003800000 */
[----:B------:R-:W0:Y:S01]  /*0080*/  LDC.64 R2, c[0x0][0x398] ;  /* 0x0000e600ff027b82 */ /* 0x000e220000000a00 */
[----:B------:R-:W1:Y:S01]  /*0090*/  LDCU.64 UR4, c[0x0][0x358] ;  /* 0x00006b00ff0477ac */ /* 0x000e620008000a00 */
[----:B------:R-:W2:Y:S06]  /*00a0*/  LDCU.64 UR6, c[0x0][0x388] ;  /* 0x00007100ff0677ac */ /* 0x000eac0008000a00 */
[----:B------:R-:W3:Y:S01]  /*00b0*/  LDC.64 R6, c[0x0][0x380] ;  /* 0x0000e000ff067b82 */ /* 0x000ee20000000a00 */
[----:B0-----:R-:W-:-:S06]  /*00c0*/  IMAD.WIDE R2, R9, 0x8, R2 ;  /* 0x0000000809027825 */ /* 0x001fcc00078e0202 */
[----:B-1----:R-:W2:Y:S02]  /*00d0*/  LDG.E.64 R2, desc[UR4][R2.64] ;  /* 0x0000000402027981 */ /* 0x002ea4000c1e1b00 */
[----:B--2---:R-:W-:-:S04]  /*00e0*/  LEA R4, P0, R2, UR6, 0x3 ;  /* 0x0000000602047c11 */ /* 0x004fc8000f8018ff */
[----:B------:R-:W-:-:S06]  /*00f0*/  LEA.HI.X R5, R2, UR7, R3, 0x3, P0 ;  /* 0x0000000702057c11 */ /* 0x000fcc00080f1c03 */
[----:B------:R-:W2:Y:S01]  /*0100*/  LDG.E.64 R4, desc[UR4][R4.64+-0x8] ;  /* 0xfffff80404047981 */ /* 0x000ea2000c1e1b00 */
[----:B---3--:R-:W-:-:S05]  /*0110*/  IMAD.WIDE R6, R9, 0x8, R6 ;  /* 0x0000000809067825 */ /* 0x008fca00078e0206 */
[----:B--2---:R-:W-:Y:S01]  /*0120*/  STG.E.64 desc[UR4][R6.64], R4 ;  /* 0x0000000406007986 */ /* 0x004fe2000c101b04 */
[----:B------:R-:W-:Y:S05]  /*0130*/  EXIT ;  /* 0x000000000000794d */ /* 0x000fea0003800000 */
.L_x_0:
[----:B------:R-:W-:-:S00]  /*0140*/  BRA `(.L_x_0) ;  /* 0xfffffffc00fc7947 */ /* 0x000fc0000383ffff */
[----:B------:R-:W-:-:S00]  /*0150*/  NOP ;  /* 0x0000000000007918 */ /* 0x000fc00000000000 */
        /* <DEDUP_REMOVED lines=10> */
.L_x_2:


//--------------------- .text._Z27ScatterNdOps_forward_kernelPdPKxPKdi --------------------------
	.section	.text._Z27ScatterNdOps_forward_kernelPdPKxPKdi,"ax",@progbits
	.align	128
        .global         _Z27ScatterNdOps_forward_kernelPdPKxPKdi
        .type           _Z27ScatterNdOps_forward_kernelPdPKxPKdi,@function
        .size           _Z27ScatterNdOps_forward_kernelPdPKxPKdi,(.L_x_3 - _Z27ScatterNdOps_forward_kernelPdPKxPKdi)
        .other          _Z27ScatterNdOps_forward_kernelPdPKxPKdi,@"STO_CUDA_ENTRY STV_DEFAULT"
_Z27ScatterNdOps_forward_kernelPdPKxPKdi:
.text._Z27ScatterNdOps_forward_kernelPdPKxPKdi:
        /* <DEDUP_REMOVED lines=13> */
[----:B-1----:R-:W2:Y:S01]  /*00d0*/  LDG.E.64 R4, desc[UR4][R4.64] ;  /* 0x0000000404047981 */ /* 0x002ea2000c1e1b00 */
[----:B---3--:R-:W-:-:S06]  /*00e0*/  IMAD.WIDE R2, R7, 0x8, R2 ;  /* 0x0000000807027825 */ /* 0x008fcc00078e0202 */
[----:B------:R-:W3:Y:S01]  /*00f0*/  LDG.E.64 R2, desc[UR4][R2.64] ;  /* 0x0000000402027981 */ /* 0x000ee2000c1e1b00 */
[----:B--2---:R-:W-:-:S04]  /*0100*/  LEA R6, P0, R4, UR6, 0x3 ;  /* 0x0000000604067c11 */ /* 0x004fc8000f8018ff */
[----:B------:R-:W-:-:S05]  /*0110*/  LEA.HI.X R7, R4, UR7, R5, 0x3, P0 ;  /* 0x0000000704077c11 */ /* 0x000fca00080f1c05 */
[----:B---3--:R-:W-:Y:S01]  /*0120*/  STG.E.64 desc[UR4][R6.64+-0x8], R2 ;  /* 0xfffff80206007986 */ /* 0x008fe2000c101b04 */
[----:B------:R-:W-:Y:S05]  /*0130*/  EXIT ;  /* 0x000000000000794d */ /* 0x000fea0003800000 */
.L_x_1:
        /* <DEDUP_REMOVED lines=12> */
.L_x_3:


//--------------------- .nv.shared.reserved.0     --------------------------
	.section	.nv.shared.reserved.0,"aw",@nobits
	.weak		__nv_reservedSMEM_offset_0_alias
	.size		__nv_reservedSMEM_offset_0_alias, 0, 64
	.other		__nv_reservedSMEM_offset_0_alias,@"STO_CUDA_RESERVED_SHARED STV_DEFAULT"
__nv_reservedSMEM_offset_0_alias:
	.zero		0
	.zero		64


//--------------------- .nv.constant0._Z28ScatterNdOps_backward_kernelPdPKdS1_PKxS1_i --------------------------
	.section	.nv.constant0._Z28ScatterNdOps_backward_kernelPdPKdS1_PKxS1_i,"a",@progbits
	.sectionflags	@""
	.align	4
.nv.constant0._Z28ScatterNdOps_backward_kernelPdPKdS1_PKxS1_i:
	.zero		940


//--------------------- .nv.constant0._Z27ScatterNdOps_forward_kernelPdPKxPKdi --------------------------
	.section	.nv.constant0._Z27ScatterNdOps_forward_kernelPdPKxPKdi,"a",@progbits
	.sectionflags	@""
	.align	4
.nv.constant0._Z27ScatterNdOps_forward_kernelPdPKxPKdi:
	.zero		924


//--------------------- SYMBOLS --------------------------

	.type		.nv.reservedSmem.offset0,@object
	.size		.nv.reservedSmem.offset0,0x4
